	.headerflags	@"EF_CUDA_TEXMODE_UNIFIED EF_CUDA_64BIT_ADDRESS EF_CUDA_ACCELERATORS EF_CUDA_SM90 EF_CUDA_VIRTUAL_SM(EF_CUDA_SM90)"
	.elftype	@"ET_EXEC"


//--------------------- .nv.info                  --------------------------
	.section	.nv.info,"",@"SHT_CUDA_INFO"
	.align	4


	//----- nvinfo : EIATTR_REGCOUNT
	.align		4
        /*0000*/ 	.byte	0x04, 0x2f
        /*0002*/ 	.short	(.L_3 - .L_2)
	.align		4
.L_2:
        /*0004*/ 	.word	index@(triton_poi_fused__native_batch_norm_legit_no_training_add_relu_21)
        /*0008*/ 	.word	0x00000020


	//----- nvinfo : EIATTR_MIN_STACK_SIZE
	.align		4
.L_3:
        /*000c*/ 	.byte	0x04, 0x12
        /*000e*/ 	.short	(.L_5 - .L_4)
	.align		4
.L_4:
        /*0010*/ 	.word	index@(triton_poi_fused__native_batch_norm_legit_no_training_add_relu_21)
        /*0014*/ 	.word	0x00000000


	//----- nvinfo : EIATTR_FRAME_SIZE
	.align		4
.L_5:
        /*0018*/ 	.byte	0x04, 0x11
        /*001a*/ 	.short	(.L_7 - .L_6)
	.align		4
.L_6:
        /*001c*/ 	.word	index@(triton_poi_fused__native_batch_norm_legit_no_training_add_relu_21)
        /*0020*/ 	.word	0x00000000


	//----- nvinfo : EIATTR_MIN_STACK_SIZE
	.align		4
.L_7:
        /*0024*/ 	.byte	0x04, 0x12
        /*0026*/ 	.short	(.L_9 - .L_8)
	.align		4
.L_8:
        /*0028*/ 	.word	index@(triton_poi_fused__native_batch_norm_legit_no_training_add_relu_21)
        /*002c*/ 	.word	0x00000000
.L_9:


//--------------------- .nv.info.triton_poi_fused__native_batch_norm_legit_no_training_add_relu_21 --------------------------
	.section	.nv.info.triton_poi_fused__native_batch_norm_legit_no_training_add_relu_21,"",@"SHT_CUDA_INFO"
	.sectionflags	@""
	.align	4


	//----- nvinfo : EIATTR_CUDA_API_VERSION
	.align		4
        /*0000*/ 	.byte	0x04, 0x37
        /*0002*/ 	.short	(.L_11 - .L_10)
.L_10:
        /*0004*/ 	.word	0x0000007c


	//----- nvinfo : EIATTR_KPARAM_INFO
	.align		4
.L_11:
        /*0008*/ 	.byte	0x04, 0x17
        /*000a*/ 	.short	(.L_13 - .L_12)
.L_12:
        /*000c*/ 	.word	0x00000000
        /*0010*/ 	.short	0x000b
        /*0012*/ 	.short	0x0058
        /*0014*/ 	.byte	0x00, 0xf0, 0x11, 0x00


	//----- nvinfo : EIATTR_KPARAM_INFO
	.align		4
.L_13:
        /*0018*/ 	.byte	0x04, 0x17
        /*001a*/ 	.short	(.L_15 - .L_14)
.L_14:
        /*001c*/ 	.word	0x00000000
        /*0020*/ 	.short	0x000a
        /*0022*/ 	.short	0x0050
        /*0024*/ 	.byte	0x00, 0xf4, 0x21, 0x00


	//----- nvinfo : EIATTR_KPARAM_INFO
	.align		4
.L_15:
        /*0028*/ 	.byte	0x04, 0x17
        /*002a*/ 	.short	(.L_17 - .L_16)
.L_16:
        /*002c*/ 	.word	0x00000000
        /*0030*/ 	.short	0x0009
        /*0032*/ 	.short	0x0048
        /*0034*/ 	.byte	0x00, 0xf4, 0x21, 0x00


	//----- nvinfo : EIATTR_KPARAM_INFO
	.align		4
.L_17:
        /*0038*/ 	.byte	0x04, 0x17
        /*003a*/ 	.short	(.L_19 - .L_18)
.L_18:
        /*003c*/ 	.word	0x00000000
        /*0040*/ 	.short	0x0008
        /*0042*/ 	.short	0x0040
        /*0044*/ 	.byte	0x00, 0xf4, 0x21, 0x00


	//----- nvinfo : EIATTR_KPARAM_INFO
	.align		4
.L_19:
        /*0048*/ 	.byte	0x04, 0x17
        /*004a*/ 	.short	(.L_21 - .L_20)
.L_20:
        /*004c*/ 	.word	0x00000000
        /*0050*/ 	.short	0x0007
        /*0052*/ 	.short	0x0038
        /*0054*/ 	.byte	0x00, 0xf4, 0x21, 0x00


	//----- nvinfo : EIATTR_KPARAM_INFO
	.align		4
.L_21:
        /*0058*/ 	.byte	0x04, 0x17
        /*005a*/ 	.short	(.L_23 - .L_22)
.L_22:
        /*005c*/ 	.word	0x00000000
        /*0060*/ 	.short	0x0006
        /*0062*/ 	.short	0x0030
        /*0064*/ 	.byte	0x00, 0xf4, 0x21, 0x00


	//----- nvinfo : EIATTR_KPARAM_INFO
	.align		4
.L_23:
        /*0068*/ 	.byte	0x04, 0x17
        /*006a*/ 	.short	(.L_25 - .L_24)
.L_24:
        /*006c*/ 	.word	0x00000000
        /*0070*/ 	.short	0x0005
        /*0072*/ 	.short	0x0028
        /*0074*/ 	.byte	0x00, 0xf4, 0x21, 0x00


	//----- nvinfo : EIATTR_KPARAM_INFO
	.align		4
.L_25:
        /*0078*/ 	.byte	0x04, 0x17
        /*007a*/ 	.short	(.L_27 - .L_26)
.L_26:
        /*007c*/ 	.word	0x00000000
        /*0080*/ 	.short	0x0004
        /*0082*/ 	.short	0x0020
        /*0084*/ 	.byte	0x00, 0xf4, 0x21, 0x00


	//----- nvinfo : EIATTR_KPARAM_INFO
	.align		4
.L_27:
        /*0088*/ 	.byte	0x04, 0x17
        /*008a*/ 	.short	(.L_29 - .L_28)
.L_28:
        /*008c*/ 	.word	0x00000000
        /*0090*/ 	.short	0x0003
        /*0092*/ 	.short	0x0018
        /*0094*/ 	.byte	0x00, 0xf4, 0x21, 0x00


	//----- nvinfo : EIATTR_KPARAM_INFO
	.align		4
.L_29:
        /*0098*/ 	.byte	0x04, 0x17
        /*009a*/ 	.short	(.L_31 - .L_30)
.L_30:
        /*009c*/ 	.word	0x00000000
        /*00a0*/ 	.short	0x0002
        /*00a2*/ 	.short	0x0010
        /*00a4*/ 	.byte	0x00, 0xf4, 0x21, 0x00


	//----- nvinfo : EIATTR_KPARAM_INFO
	.align		4
.L_31:
        /*00a8*/ 	.byte	0x04, 0x17
        /*00aa*/ 	.short	(.L_33 - .L_32)
.L_32:
        /*00ac*/ 	.word	0x00000000
        /*00b0*/ 	.short	0x0001
        /*00b2*/ 	.short	0x0008
        /*00b4*/ 	.byte	0x00, 0xf4, 0x21, 0x00


	//----- nvinfo : EIATTR_KPARAM_INFO
	.align		4
.L_33:
        /*00b8*/ 	.byte	0x04, 0x17
        /*00ba*/ 	.short	(.L_35 - .L_34)
.L_34:
        /*00bc*/ 	.word	0x00000000
        /*00c0*/ 	.short	0x0000
        /*00c2*/ 	.short	0x0000
        /*00c4*/ 	.byte	0x00, 0xf4, 0x21, 0x00


	//----- nvinfo : EIATTR_SPARSE_MMA_MASK
	.align		4
.L_35:
        /*00c8*/ 	.byte	0x03, 0x50
        /*00ca*/ 	.short	0x0000


	//----- nvinfo : EIATTR_MAXREG_COUNT
	.align		4
        /*00cc*/ 	.byte	0x03, 0x1b
        /*00ce*/ 	.short	0x00ff


	//----- nvinfo : EIATTR_EXIT_INSTR_OFFSETS
	.align		4
        /*00d0*/ 	.byte	0x04, 0x1c
        /*00d2*/ 	.short	(.L_37 - .L_36)


	//   ....[0]....
.L_36:
        /*00d4*/ 	.word	0x00000680


	//----- nvinfo : EIATTR_REQNTID
	.align		4
.L_37:
        /*00d8*/ 	.byte	0x04, 0x10
        /*00da*/ 	.short	(.L_39 - .L_38)
.L_38:
        /*00dc*/ 	.word	0x00000080
        /*00e0*/ 	.word	0x00000001
        /*00e4*/ 	.word	0x00000001


	//----- nvinfo : EIATTR_CBANK_PARAM_SIZE
	.align		4
.L_39:
        /*00e8*/ 	.byte	0x03, 0x19
        /*00ea*/ 	.short	0x005c


	//----- nvinfo : EIATTR_PARAM_CBANK
	.align		4
        /*00ec*/ 	.byte	0x04, 0x0a
        /*00ee*/ 	.short	(.L_41 - .L_40)
	.align		4
.L_40:
        /*00f0*/ 	.word	index@(.nv.constant0.triton_poi_fused__native_batch_norm_legit_no_training_add_relu_21)
        /*00f4*/ 	.short	0x0210
        /*00f6*/ 	.short	0x005c


	//----- nvinfo : EIATTR_SW_WAR
	.align		4
.L_41:
        /*00f8*/ 	.byte	0x04, 0x36
        /*00fa*/ 	.short	(.L_43 - .L_42)
.L_42:
        /*00fc*/ 	.word	0x00000008
.L_43:


//--------------------- .nv.callgraph             --------------------------
	.section	.nv.callgraph,"",@"SHT_CUDA_CALLGRAPH"
	.align	4
	.sectionentsize	8
	.align		4
        /*0000*/ 	.word	0x00000000
	.align		4
        /*0004*/ 	.word	0xffffffff
	.align		4
        /*0008*/ 	.word	0x00000000
	.align		4
        /*000c*/ 	.word	0xfffffffe
	.align		4
        /*0010*/ 	.word	0x00000000
	.align		4
        /*0014*/ 	.word	0xfffffffd
	.align		4
        /*0018*/ 	.word	0x00000000
	.align		4
        /*001c*/ 	.word	0xfffffffc


//--------------------- .nv.constant4             --------------------------
	.section	.nv.constant4,"a",@progbits
	.align	8
	.align		8
.nv.constant4:
        /*0000*/ 	.dword	_$_str
	.align		8
        /*0008*/ 	.dword	_$_str_$_2


//--------------------- .text.triton_poi_fused__native_batch_norm_legit_no_training_add_relu_21 --------------------------
	.section	.text.triton_poi_fused__native_batch_norm_legit_no_training_add_relu_21,"ax",@progbits
	.align	128
        .global         triton_poi_fused__native_batch_norm_legit_no_training_add_relu_21
        .type           triton_poi_fused__native_batch_norm_legit_no_training_add_relu_21,@function
        .size           triton_poi_fused__native_batch_norm_legit_no_training_add_relu_21,(.L_x_1 - triton_poi_fused__native_batch_norm_legit_no_training_add_relu_21)
        .other          triton_poi_fused__native_batch_norm_legit_no_training_add_relu_21,@"STO_CUDA_ENTRY STV_DEFAULT"
triton_poi_fused__native_batch_norm_legit_no_training_add_relu_21:
.text.triton_poi_fused__native_batch_norm_legit_no_training_add_relu_21:
[----:B------:R-:W-:Y:S01]  /*0000*/  LDC R1, c[0x0][0x28] ;  /* 0x00000a00ff017b82 */ /* 0x000fe20000000800 */
[----:B------:R-:W1:Y:S07]  /*0010*/  S2R R0, SR_TID.X ;  /* 0x0000000000007919 */ /* 0x000e6e0000002100 */
[----:B------:R-:W2:Y:S01]  /*0020*/  LDC.64 R6, c[0x0][0x228] ;  /* 0x00008a00ff067b82 */ /* 0x000ea20000000a00 */
[----:B------:R-:W-:Y:S01]  /*0030*/  ULDC.64 UR4, c[0x0][0x208] ;  /* 0x0000820000047ab9 */ /* 0x000fe20000000a00 */
[----:B------:R-:W3:Y:S06]  /*0040*/  S2R R5, SR_CTAID.X ;  /* 0x0000000000057919 */ /* 0x000eec0000002500 */
[----:B------:R-:W4:Y:S08]  /*0050*/  LDC.64 R12, c[0x0][0x218] ;  /* 0x00008600ff0c7b82 */ /* 0x000f300000000a00 */
[----:B------:R-:W5:Y:S08]  /*0060*/  LDC.64 R14, c[0x0][0x240] ;  /* 0x00009000ff0e7b82 */ /* 0x000f700000000a00 */
[----:B------:R-:W4:Y:S01]  /*0070*/  LDC.64 R16, c[0x0][0x220] ;  /* 0x00008800ff107b82 */ /* 0x000f220000000a00 */
[----:B-1----:R-:W-:-:S07]  /*0080*/  SHF.L.U32 R0, R0, 0x1, RZ ;  /* 0x0000000100007819 */ /* 0x002fce00000006ff */
[----:B------:R-:W1:Y:S01]  /*0090*/  LDC.64 R18, c[0x0][0x248] ;  /* 0x00009200ff127b82 */ /* 0x000e620000000a00 */
[----:B---3--:R-:W-:Y:S02]  /*00a0*/  SHF.R.S32.HI R3, RZ, 0x17, R5 ;  /* 0x00000017ff037819 */ /* 0x008fe40000011405 */
[----:B------:R-:W-:Y:S02]  /*00b0*/  LOP3.LUT R0, R0, 0xfe, RZ, 0xc0, !PT ;  /* 0x000000fe00007812 */ /* 0x000fe400078ec0ff */
[----:B------:R-:W-:-:S03]  /*00c0*/  SGXT R3, R3, 0x1 ;  /* 0x000000010303781a */ /* 0x000fc60000000200 */
[----:B------:R-:W3:Y:S01]  /*00d0*/  LDC.64 R8, c[0x0][0x238] ;  /* 0x00008e00ff087b82 */ /* 0x000ee20000000a00 */
[----:B------:R-:W-:-:S04]  /*00e0*/  LEA R0, R5, R0, 0x8 ;  /* 0x0000000005007211 */ /* 0x000fc800078e40ff */
[----:B------:R-:W-:-:S03]  /*00f0*/  LEA.HI R4, R3, R0, RZ, 0x8 ;  /* 0x0000000003047211 */ /* 0x000fc600078f40ff */
[----:B------:R-:W1:Y:S01]  /*0100*/  LDC.64 R2, c[0x0][0x250] ;  /* 0x00009400ff027b82 */ /* 0x000e620000000a00 */
[----:B------:R-:W-:-:S04]  /*0110*/  LOP3.LUT R21, R4, 0xffffff00, RZ, 0xc0, !PT ;  /* 0xffffff0004157812 */ /* 0x000fc800078ec0ff */
[----:B------:R-:W-:-:S03]  /*0120*/  IADD3 R21, R0, -R21, RZ ;  /* 0x8000001500157210 */ /* 0x000fc60007ffe0ff */
[----:B------:R-:W3:Y:S02]  /*0130*/  LDC.64 R22, c[0x0][0x230] ;  /* 0x00008c00ff167b82 */ /* 0x000ee40000000a00 */
[----:B--2---:R-:W-:-:S06]  /*0140*/  IMAD.WIDE R6, R21, 0x4, R6 ;  /* 0x0000000415067825 */ /* 0x004fcc00078e0206 */
[----:B------:R-:W2:Y:S01]  /*0150*/  LDG.E.EL.64 R6, desc[UR4][R6.64] ;  /* 0x0000000406067981 */ /* 0x000ea2000c2e1b00 */
[----:B------:R-:W3:Y:S01]  /*0160*/  LDC.64 R10, c[0x0][0x258] ;  /* 0x00009600ff0a7b82 */ /* 0x000ee20000000a00 */
[----:B01----:R-:W-:-:S07]  /*0170*/  IMAD.WIDE R2, R21, 0x4, R2 ;  /* 0x0000000415027825 */ /* 0x003fce00078e0202 */
[----:B------:R-:W0:Y:S01]  /*0180*/  LDC.64 R4, c[0x0][0x260] ;  /* 0x00009800ff047b82 */ /* 0x000e220000000a00 */
[----:B------:R-:W2:Y:S01]  /*0190*/  LDG.E.EL.64 R2, desc[UR4][R2.64] ;  /* 0x0000000402027981 */ /* 0x000ea2000c2e1b00 */
[----:B----4-:R-:W-:-:S04]  /*01a0*/  IMAD.WIDE R12, R0, 0x4, R12 ;  /* 0x00000004000c7825 */ /* 0x010fc800078e020c */
[----:B-----5:R-:W-:Y:S02]  /*01b0*/  IMAD.WIDE R14, R0, 0x4, R14 ;  /* 0x00000004000e7825 */ /* 0x020fe400078e020e */
[----:B------:R-:W4:Y:S02]  /*01c0*/  LDG.E.64 R12, desc[UR4][R12.64] ;  /* 0x000000040c0c7981 */ /* 0x000f24000c1e1b00 */
[C---:B------:R-:W-:Y:S02]  /*01d0*/  IMAD.WIDE R16, R21.reuse, 0x4, R16 ;  /* 0x0000000415107825 */ /* 0x040fe400078e0210 */
[----:B------:R-:W5:Y:S02]  /*01e0*/  LDG.E.64 R14, desc[UR4][R14.64] ;  /* 0x000000040e0e7981 */ /* 0x000f64000c1e1b00 */
[C---:B------:R-:W-:Y:S02]  /*01f0*/  IMAD.WIDE R18, R21.reuse, 0x4, R18 ;  /* 0x0000000415127825 */ /* 0x040fe400078e0212 */
[----:B------:R-:W4:Y:S02]  /*0200*/  LDG.E.EL.64 R16, desc[UR4][R16.64] ;  /* 0x0000000410107981 */ /* 0x000f24000c2e1b00 */
[----:B---3--:R-:W-:-:S02]  /*0210*/  IMAD.WIDE R24, R21, 0x4, R8 ;  /* 0x0000000415187825 */ /* 0x008fc400078e0208 */
[----:B------:R-:W5:Y:S02]  /*0220*/  LDG.E.EL.64 R18, desc[UR4][R18.64] ;  /* 0x0000000412127981 */ /* 0x000f64000c2e1b00 */
[----:B------:R-:W-:-:S04]  /*0230*/  IMAD.WIDE R22, R21, 0x4, R22 ;  /* 0x0000000415167825 */ /* 0x000fc800078e0216 */
[C---:B------:R-:W-:Y:S02]  /*0240*/  IMAD.WIDE R10, R21.reuse, 0x4, R10 ;  /* 0x00000004150a7825 */ /* 0x040fe400078e020a */
[----:B------:R-:W3:Y:S02]  /*0250*/  LDG.E.EL.64 R22, desc[UR4][R22.64] ;  /* 0x0000000416167981 */ /* 0x000ee4000c2e1b00 */
[----:B0-----:R-:W-:Y:S02]  /*0260*/  IMAD.WIDE R8, R21, 0x4, R4 ;  /* 0x0000000415087825 */ /* 0x001fe400078e0204 */
[----:B------:R0:W3:Y:S04]  /*0270*/  LDG.E.EL.64 R4, desc[UR4][R24.64] ;  /* 0x0000000418047981 */ /* 0x0000e8000c2e1b00 */
[----:B------:R-:W3:Y:S04]  /*0280*/  LDG.E.EL.64 R10, desc[UR4][R10.64] ;  /* 0x000000040a0a7981 */ /* 0x000ee8000c2e1b00 */
[----:B------:R-:W3:Y:S01]  /*0290*/  LDG.E.EL.64 R8, desc[UR4][R8.64] ;  /* 0x0000000408087981 */ /* 0x000ee2000c2e1b00 */
[----:B--2---:R-:W-:Y:S01]  /*02a0*/  FADD R6, R6, 9.9999997473787516356e-06 ;  /* 0x3727c5ac06067421 */ /* 0x004fe20000000000 */
[----:B------:R-:W-:-:S05]  /*02b0*/  FADD R7, R7, 9.9999997473787516356e-06 ;  /* 0x3727c5ac07077421 */ /* 0x000fca0000000000 */
[----:B------:R-:W1:Y:S01]  /*02c0*/  MUFU.SQRT R6, R6 ;  /* 0x0000000600067308 */ /* 0x000e620000002000 */
[----:B------:R-:W-:Y:S01]  /*02d0*/  FADD R20, R2, 9.9999997473787516356e-06 ;  /* 0x3727c5ac02147421 */ /* 0x000fe20000000000 */
[----:B------:R-:W-:-:S06]  /*02e0*/  FADD R3, R3, 9.9999997473787516356e-06 ;  /* 0x3727c5ac03037421 */ /* 0x000fcc0000000000 */
[----:B------:R-:W2:Y:S08]  /*02f0*/  MUFU.SQRT R21, R7 ;  /* 0x0000000700157308 */ /* 0x000eb00000002000 */
[----:B------:R-:W4:Y:S01]  /*0300*/  MUFU.SQRT R26, R20 ;  /* 0x00000014001a7308 */ /* 0x000f220000002000 */
[----:B-1----:R-:W-:-:S07]  /*0310*/  FSETP.GT.AND P6, PT, R6, 8.50705917302346158658e+37, PT ;  /* 0x7e8000000600780b */ /* 0x002fce0003fc4000 */
[----:B0-----:R-:W0:Y:S01]  /*0320*/  MUFU.SQRT R25, R3 ;  /* 0x0000000300197308 */ /* 0x001e220000002000 */
[----:B------:R-:W-:Y:S01]  /*0330*/  HFMA2.MMA R2, -RZ, RZ, 1.625, 0 ;  /* 0x3e800000ff027435 */ /* 0x000fe200000001ff */
[----:B------:R-:W-:Y:S02]  /*0340*/  FSETP.GEU.AND P5, PT, R6, 1.175494350822287508e-38, PT ;  /* 0x008000000600780b */ /* 0x000fe40003fae000 */
[C---:B--2---:R-:W-:Y:S02]  /*0350*/  FSETP.GT.AND P4, PT, R21.reuse, 8.50705917302346158658e+37, PT ;  /* 0x7e8000001500780b */ /* 0x044fe40003f84000 */
[C---:B----4-:R-:W-:Y:S02]  /*0360*/  FSETP.GT.AND P3, PT, R26.reuse, 8.50705917302346158658e+37, PT ;  /* 0x7e8000001a00780b */ /* 0x050fe40003f64000 */
[----:B------:R-:W-:Y:S01]  /*0370*/  FSETP.GEU.AND P0, PT, R26, 1.175494350822287508e-38, PT ;  /* 0x008000001a00780b */ /* 0x000fe20003f0e000 */
[----:B------:R-:W-:Y:S01]  /*0380*/  @P6 FMUL R6, R6, 0.25 ;  /* 0x3e80000006066820 */ /* 0x000fe20000400000 */
[----:B------:R-:W-:-:S02]  /*0390*/  FSETP.GEU.AND P2, PT, R21, 1.175494350822287508e-38, PT ;  /* 0x008000001500780b */ /* 0x000fc40003f4e000 */
[C---:B0-----:R-:W-:Y:S02]  /*03a0*/  FSETP.GT.AND P1, PT, R25.reuse, 8.50705917302346158658e+37, PT ;  /* 0x7e8000001900780b */ /* 0x041fe40003f24000 */
[----:B------:R-:W-:Y:S02]  /*03b0*/  FSEL R3, R2, 1, P6 ;  /* 0x3f80000002037808 */ /* 0x000fe40003000000 */
[----:B------:R-:W-:Y:S01]  /*03c0*/  FSETP.GEU.AND P6, PT, R25, 1.175494350822287508e-38, PT ;  /* 0x008000001900780b */ /* 0x000fe20003fce000 */
[----:B------:R-:W-:Y:S02]  /*03d0*/  @!P5 FMUL R6, R6, 16777216 ;  /* 0x4b8000000606d820 */ /* 0x000fe40000400000 */
[----:B------:R-:W-:Y:S01]  /*03e0*/  @P3 FMUL R26, R26, 0.25 ;  /* 0x3e8000001a1a3820 */ /* 0x000fe20000400000 */
[----:B------:R-:W-:Y:S01]  /*03f0*/  @P4 FMUL R21, R21, 0.25 ;  /* 0x3e80000015154820 */ /* 0x000fe20000400000 */
[----:B------:R-:W0:Y:S02]  /*0400*/  MUFU.RCP R20, R6 ;  /* 0x0000000600147308 */ /* 0x000e240000001000 */
[----:B------:R-:W-:Y:S01]  /*0410*/  @!P0 FMUL R26, R26, 16777216 ;  /* 0x4b8000001a1a8820 */ /* 0x000fe20000400000 */
[----:B------:R-:W-:Y:S01]  /*0420*/  @!P2 FMUL R21, R21, 16777216 ;  /* 0x4b8000001515a820 */ /* 0x000fe20000400000 */
[----:B------:R-:W-:-:S04]  /*0430*/  @P1 FMUL R25, R25, 0.25 ;  /* 0x3e80000019191820 */ /* 0x000fc80000400000 */
[----:B------:R-:W-:Y:S01]  /*0440*/  @!P6 FMUL R25, R25, 16777216 ;  /* 0x4b8000001919e820 */ /* 0x000fe20000400000 */
[----:B------:R-:W1:Y:S01]  /*0450*/  MUFU.RCP R7, R26 ;  /* 0x0000001a00077308 */ /* 0x000e620000001000 */
[----:B------:R-:W-:Y:S01]  /*0460*/  @!P5 FMUL R3, R3, 16777216 ;  /* 0x4b8000000303d820 */ /* 0x000fe20000400000 */
[----:B------:R-:W-:-:S06]  /*0470*/  FSEL R28, R2, 1, P3 ;  /* 0x3f800000021c7808 */ /* 0x000fcc0001800000 */
[----:B------:R-:W2:Y:S01]  /*0480*/  MUFU.RCP R21, R21 ;  /* 0x0000001500157308 */ /* 0x000ea20000001000 */
[----:B------:R-:W-:-:S07]  /*0490*/  FSEL R24, R2, 1, P4 ;  /* 0x3f80000002187808 */ /* 0x000fce0002000000 */
[----:B------:R-:W4:Y:S01]  /*04a0*/  MUFU.RCP R6, R25 ;  /* 0x0000001900067308 */ /* 0x000f220000001000 */
[----:B------:R-:W-:Y:S01]  /*04b0*/  FSEL R27, R2, 1, P1 ;  /* 0x3f800000021b7808 */ /* 0x000fe20000800000 */
[----:B0-----:R-:W-:Y:S01]  /*04c0*/  FMUL R20, R20, R3 ;  /* 0x0000000314147220 */ /* 0x001fe20000400000 */
[----:B------:R-:W-:Y:S01]  /*04d0*/  @!P0 FMUL R28, R28, 16777216 ;  /* 0x4b8000001c1c8820 */ /* 0x000fe20000400000 */
[----:B------:R-:W0:Y:S01]  /*04e0*/  LDC.64 R2, c[0x0][0x210] ;  /* 0x00008400ff027b82 */ /* 0x000e220000000a00 */
[----:B------:R-:W-:Y:S01]  /*04f0*/  @!P2 FMUL R24, R24, 16777216 ;  /* 0x4b8000001818a820 */ /* 0x000fe20000400000 */
[----:B------:R-:W-:Y:S01]  /*0500*/  @!P6 FMUL R27, R27, 16777216 ;  /* 0x4b8000001b1be820 */ /* 0x000fe20000400000 */
[----:B-1----:R-:W-:Y:S01]  /*0510*/  FMUL R7, R7, R28 ;  /* 0x0000001c07077220 */ /* 0x002fe20000400000 */
[----:B------:R-:W-:Y:S01]  /*0520*/  FADD R29, R12, -R16 ;  /* 0x800000100c1d7221 */ /* 0x000fe20000000000 */
[----:B-----5:R-:W-:Y:S01]  /*0530*/  FADD R14, R14, -R18 ;  /* 0x800000120e0e7221 */ /* 0x020fe20000000000 */
[----:B--2---:R-:W-:Y:S01]  /*0540*/  FMUL R21, R21, R24 ;  /* 0x0000001815157220 */ /* 0x004fe20000400000 */
[----:B------:R-:W-:Y:S01]  /*0550*/  FADD R12, R13, -R17 ;  /* 0x800000110d0c7221 */ /* 0x000fe20000000000 */
[----:B------:R-:W-:Y:S01]  /*0560*/  FADD R15, R15, -R19 ;  /* 0x800000130f0f7221 */ /* 0x000fe20000000000 */
[----:B------:R-:W-:Y:S01]  /*0570*/  FMUL R29, R20, R29 ;  /* 0x0000001d141d7220 */ /* 0x000fe20000400000 */
[----:B------:R-:W-:Y:S01]  /*0580*/  FMUL R7, R7, R14 ;  /* 0x0000000e07077220 */ /* 0x000fe20000400000 */
[----:B----4-:R-:W-:Y:S01]  /*0590*/  FMUL R6, R6, R27 ;  /* 0x0000001b06067220 */ /* 0x010fe20000400000 */
[----:B------:R-:W-:Y:S01]  /*05a0*/  FMUL R12, R21, R12 ;  /* 0x0000000c150c7220 */ /* 0x000fe20000400000 */
[----:B---3--:R-:W-:Y:S01]  /*05b0*/  FFMA R4, R22, R29, R4 ;  /* 0x0000001d16047223 */ /* 0x008fe20000000004 */
[----:B------:R-:W-:Y:S01]  /*05c0*/  FFMA R7, R10, R7, R8 ;  /* 0x000000070a077223 */ /* 0x000fe20000000008 */
[----:B------:R-:W-:Y:S01]  /*05d0*/  FMUL R6, R6, R15 ;  /* 0x0000000f06067220 */ /* 0x000fe20000400000 */
[----:B------:R-:W-:-:S03]  /*05e0*/  FFMA R5, R23, R12, R5 ;  /* 0x0000000c17057223 */ /* 0x000fc60000000005 */
[----:B------:R-:W-:Y:S01]  /*05f0*/  FFMA R6, R11, R6, R9 ;  /* 0x000000060b067223 */ /* 0x000fe20000000009 */
[C---:B------:R-:W-:Y:S01]  /*0600*/  FSETP.GEU.AND P0, PT, R4.reuse, -R7, PT ;  /* 0x800000070400720b */ /* 0x040fe20003f0e000 */
[----:B------:R-:W-:Y:S02]  /*0610*/  FADD R4, R4, R7 ;  /* 0x0000000704047221 */ /* 0x000fe40000000000 */
[C---:B------:R-:W-:Y:S01]  /*0620*/  FADD R7, R5.reuse, R6 ;  /* 0x0000000605077221 */ /* 0x040fe20000000000 */
[----:B------:R-:W-:Y:S01]  /*0630*/  FSETP.GEU.AND P1, PT, R5, -R6, PT ;  /* 0x800000060500720b */ /* 0x000fe20003f2e000 */
[----:B0-----:R-:W-:Y:S01]  /*0640*/  IMAD.WIDE R2, R0, 0x4, R2 ;  /* 0x0000000400027825 */ /* 0x001fe200078e0202 */
[----:B------:R-:W-:Y:S02]  /*0650*/  FSEL R4, R4, RZ, P0 ;  /* 0x000000ff04047208 */ /* 0x000fe40000000000 */
[----:B------:R-:W-:-:S05]  /*0660*/  FSEL R5, R7, RZ, P1 ;  /* 0x000000ff07057208 */ /* 0x000fca0000800000 */
[----:B------:R-:W-:Y:S01]  /*0670*/  STG.E.64 desc[UR4][R2.64], R4 ;  /* 0x0000000402007986 */ /* 0x000fe2000c101b04 */
[----:B------:R-:W-:Y:S05]  /*0680*/  EXIT ;  /* 0x000000000000794d */ /* 0x000fea0003800000 */
.L_x_0:
[----:B------:R-:W-:-:S00]  /*0690*/  BRA `(.L_x_0) ;  /* 0xfffffffc00fc7947 */ /* 0x000fc0000383ffff */
[----:B------:R-:W-:-:S00]  /*06a0*/  NOP ;  /* 0x0000000000007918 */ /* 0x000fc00000000000 */
        /* <DEDUP_REMOVED lines=13> */
.L_x_1:


//--------------------- .nv.global.init           --------------------------
	.section	.nv.global.init,"aw",@progbits
.nv.global.init:
	.type		_$_str,@object
	.size		_$_str,(_$_str_$_2 - _$_str)
_$_str:
        /*0000*/ 	.byte	0x5f, 0x5f, 0x43, 0x55, 0x44, 0x41, 0x5f, 0x46, 0x54, 0x5a, 0x00
	.type		_$_str_$_2,@object
	.size		_$_str_$_2,(.L_1 - _$_str_$_2)
_$_str_$_2:
        /*000b*/ 	.byte	0x5f, 0x5f, 0x43, 0x55, 0x44, 0x41, 0x5f, 0x50, 0x52, 0x45, 0x43, 0x5f, 0x53, 0x51, 0x52, 0x54
        /*001b*/ 	.byte	0x00
.L_1:


//--------------------- .nv.constant0.triton_poi_fused__native_batch_norm_legit_no_training_add_relu_21 --------------------------
	.section	.nv.constant0.triton_poi_fused__native_batch_norm_legit_no_training_add_relu_21,"a",@progbits
	.sectionflags	@""
	.align	4
.nv.constant0.triton_poi_fused__native_batch_norm_legit_no_training_add_relu_21:
	.zero		620
